	.headerflags	@"EF_CUDA_TEXMODE_UNIFIED EF_CUDA_64BIT_ADDRESS EF_CUDA_ACCELERATORS EF_CUDA_SM90 EF_CUDA_VIRTUAL_SM(EF_CUDA_SM90)"
	.elftype	@"ET_EXEC"


//--------------------- .nv.info                  --------------------------
	.section	.nv.info,"",@"SHT_CUDA_INFO"
	.align	4


	//----- nvinfo : EIATTR_REGCOUNT
	.align		4
        /*0000*/ 	.byte	0x04, 0x2f
        /*0002*/ 	.short	(.L_2 - .L_1)
	.align		4
.L_1:
        /*0004*/ 	.word	index@(triton_per_fused__native_batch_norm_legit_native_batch_norm_backward_1)
        /*0008*/ 	.word	0x00000016


	//----- nvinfo : EIATTR_MIN_STACK_SIZE
	.align		4
.L_2:
        /*000c*/ 	.byte	0x04, 0x12
        /*000e*/ 	.short	(.L_4 - .L_3)
	.align		4
.L_3:
        /*0010*/ 	.word	index@(triton_per_fused__native_batch_norm_legit_native_batch_norm_backward_1)
        /*0014*/ 	.word	0x00000000


	//----- nvinfo : EIATTR_FRAME_SIZE
	.align		4
.L_4:
        /*0018*/ 	.byte	0x04, 0x11
        /*001a*/ 	.short	(.L_6 - .L_5)
	.align		4
.L_5:
        /*001c*/ 	.word	index@(triton_per_fused__native_batch_norm_legit_native_batch_norm_backward_1)
        /*0020*/ 	.word	0x00000000


	//----- nvinfo : EIATTR_MIN_STACK_SIZE
	.align		4
.L_6:
        /*0024*/ 	.byte	0x04, 0x12
        /*0026*/ 	.short	(.L_8 - .L_7)
	.align		4
.L_7:
        /*0028*/ 	.word	index@(triton_per_fused__native_batch_norm_legit_native_batch_norm_backward_1)
        /*002c*/ 	.word	0x00000000
.L_8:


//--------------------- .nv.info.triton_per_fused__native_batch_norm_legit_native_batch_norm_backward_1 --------------------------
	.section	.nv.info.triton_per_fused__native_batch_norm_legit_native_batch_norm_backward_1,"",@"SHT_CUDA_INFO"
	.sectionflags	@""
	.align	4


	//----- nvinfo : EIATTR_CUDA_API_VERSION
	.align		4
        /*0000*/ 	.byte	0x04, 0x37
        /*0002*/ 	.short	(.L_10 - .L_9)
.L_9:
        /*0004*/ 	.word	0x0000007c


	//----- nvinfo : EIATTR_KPARAM_INFO
	.align		4
.L_10:
        /*0008*/ 	.byte	0x04, 0x17
        /*000a*/ 	.short	(.L_12 - .L_11)
.L_11:
        /*000c*/ 	.word	0x00000000
        /*0010*/ 	.short	0x0006
        /*0012*/ 	.short	0x002c
        /*0014*/ 	.byte	0x00, 0xf0, 0x11, 0x00


	//----- nvinfo : EIATTR_KPARAM_INFO
	.align		4
.L_12:
        /*0018*/ 	.byte	0x04, 0x17
        /*001a*/ 	.short	(.L_14 - .L_13)
.L_13:
        /*001c*/ 	.word	0x00000000
        /*0020*/ 	.short	0x0005
        /*0022*/ 	.short	0x0028
        /*0024*/ 	.byte	0x00, 0xf0, 0x11, 0x00


	//----- nvinfo : EIATTR_KPARAM_INFO
	.align		4
.L_14:
        /*0028*/ 	.byte	0x04, 0x17
        /*002a*/ 	.short	(.L_16 - .L_15)
.L_15:
        /*002c*/ 	.word	0x00000000
        /*0030*/ 	.short	0x0004
        /*0032*/ 	.short	0x0020
        /*0034*/ 	.byte	0x00, 0xf4, 0x21, 0x00


	//----- nvinfo : EIATTR_KPARAM_INFO
	.align		4
.L_16:
        /*0038*/ 	.byte	0x04, 0x17
        /*003a*/ 	.short	(.L_18 - .L_17)
.L_17:
        /*003c*/ 	.word	0x00000000
        /*0040*/ 	.short	0x0003
        /*0042*/ 	.short	0x0018
        /*0044*/ 	.byte	0x00, 0xf4, 0x21, 0x00


	//----- nvinfo : EIATTR_KPARAM_INFO
	.align		4
.L_18:
        /*0048*/ 	.byte	0x04, 0x17
        /*004a*/ 	.short	(.L_20 - .L_19)
.L_19:
        /*004c*/ 	.word	0x00000000
        /*0050*/ 	.short	0x0002
        /*0052*/ 	.short	0x0010
        /*0054*/ 	.byte	0x00, 0xf4, 0x21, 0x00


	//----- nvinfo : EIATTR_KPARAM_INFO
	.align		4
.L_20:
        /*0058*/ 	.byte	0x04, 0x17
        /*005a*/ 	.short	(.L_22 - .L_21)
.L_21:
        /*005c*/ 	.word	0x00000000
        /*0060*/ 	.short	0x0001
        /*0062*/ 	.short	0x0008
        /*0064*/ 	.byte	0x00, 0xf4, 0x21, 0x00


	//----- nvinfo : EIATTR_KPARAM_INFO
	.align		4
.L_22:
        /*0068*/ 	.byte	0x04, 0x17
        /*006a*/ 	.short	(.L_24 - .L_23)
.L_23:
        /*006c*/ 	.word	0x00000000
        /*0070*/ 	.short	0x0000
        /*0072*/ 	.short	0x0000
        /*0074*/ 	.byte	0x00, 0xf4, 0x21, 0x00


	//----- nvinfo : EIATTR_SPARSE_MMA_MASK
	.align		4
.L_24:
        /*0078*/ 	.byte	0x03, 0x50
        /*007a*/ 	.short	0x0000


	//----- nvinfo : EIATTR_MAXREG_COUNT
	.align		4
        /*007c*/ 	.byte	0x03, 0x1b
        /*007e*/ 	.short	0x00ff


	//----- nvinfo : EIATTR_COOP_GROUP_MASK_REGIDS
	.align		4
        /*0080*/ 	.byte	0x04, 0x29
        /*0082*/ 	.short	(.L_26 - .L_25)


	//   ....[0]....
.L_25:
        /*0084*/ 	.word	0xffffffff


	//   ....[1]....
        /*0088*/ 	.word	0xffffffff


	//   ....[2]....
        /*008c*/ 	.word	0xffffffff


	//   ....[3]....
        /*0090*/ 	.word	0xffffffff


	//   ....[4]....
        /*0094*/ 	.word	0xffffffff


	//   ....[5]....
        /*0098*/ 	.word	0xffffffff


	//----- nvinfo : EIATTR_COOP_GROUP_INSTR_OFFSETS
	.align		4
.L_26:
        /*009c*/ 	.byte	0x04, 0x28
        /*009e*/ 	.short	(.L_28 - .L_27)


	//   ....[0]....
.L_27:
        /*00a0*/ 	.word	0x00000220


	//   ....[1]....
        /*00a4*/ 	.word	0x00000240


	//   ....[2]....
        /*00a8*/ 	.word	0x00000260


	//   ....[3]....
        /*00ac*/ 	.word	0x000002d0


	//   ....[4]....
        /*00b0*/ 	.word	0x00000300


	//   ....[5]....
        /*00b4*/ 	.word	0x00000350


	//----- nvinfo : EIATTR_EXIT_INSTR_OFFSETS
	.align		4
.L_28:
        /*00b8*/ 	.byte	0x04, 0x1c
        /*00ba*/ 	.short	(.L_30 - .L_29)


	//   ....[0]....
.L_29:
        /*00bc*/ 	.word	0x000004c0


	//   ....[1]....
        /*00c0*/ 	.word	0x00000510


	//----- nvinfo : EIATTR_REQNTID
	.align		4
.L_30:
        /*00c4*/ 	.byte	0x04, 0x10
        /*00c6*/ 	.short	(.L_32 - .L_31)
.L_31:
        /*00c8*/ 	.word	0x00000040
        /*00cc*/ 	.word	0x00000001
        /*00d0*/ 	.word	0x00000001


	//----- nvinfo : EIATTR_CBANK_PARAM_SIZE
	.align		4
.L_32:
        /*00d4*/ 	.byte	0x03, 0x19
        /*00d6*/ 	.short	0x0030


	//----- nvinfo : EIATTR_PARAM_CBANK
	.align		4
        /*00d8*/ 	.byte	0x04, 0x0a
        /*00da*/ 	.short	(.L_34 - .L_33)
	.align		4
.L_33:
        /*00dc*/ 	.word	index@(.nv.constant0.triton_per_fused__native_batch_norm_legit_native_batch_norm_backward_1)
        /*00e0*/ 	.short	0x0210
        /*00e2*/ 	.short	0x0030


	//----- nvinfo : EIATTR_SW_WAR
	.align		4
.L_34:
        /*00e4*/ 	.byte	0x04, 0x36
        /*00e6*/ 	.short	(.L_36 - .L_35)
.L_35:
        /*00e8*/ 	.word	0x00000008
.L_36:


//--------------------- .nv.callgraph             --------------------------
	.section	.nv.callgraph,"",@"SHT_CUDA_CALLGRAPH"
	.align	4
	.sectionentsize	8
	.align		4
        /*0000*/ 	.word	0x00000000
	.align		4
        /*0004*/ 	.word	0xffffffff
	.align		4
        /*0008*/ 	.word	0x00000000
	.align		4
        /*000c*/ 	.word	0xfffffffe
	.align		4
        /*0010*/ 	.word	0x00000000
	.align		4
        /*0014*/ 	.word	0xfffffffd
	.align		4
        /*0018*/ 	.word	0x00000000
	.align		4
        /*001c*/ 	.word	0xfffffffc


//--------------------- .nv.constant4             --------------------------
	.section	.nv.constant4,"a",@progbits
	.align	8
	.align		8
.nv.constant4:
        /*0000*/ 	.dword	_$_str


//--------------------- .text.triton_per_fused__native_batch_norm_legit_native_batch_norm_backward_1 --------------------------
	.section	.text.triton_per_fused__native_batch_norm_legit_native_batch_norm_backward_1,"ax",@progbits
	.sectionflags	@"SHF_BARRIERS=1"
	.align	128
        .global         triton_per_fused__native_batch_norm_legit_native_batch_norm_backward_1
        .type           triton_per_fused__native_batch_norm_legit_native_batch_norm_backward_1,@function
        .size           triton_per_fused__native_batch_norm_legit_native_batch_norm_backward_1,(.L_x_1 - triton_per_fused__native_batch_norm_legit_native_batch_norm_backward_1)
        .other          triton_per_fused__native_batch_norm_legit_native_batch_norm_backward_1,@"STO_CUDA_ENTRY STV_DEFAULT"
triton_per_fused__native_batch_norm_legit_native_batch_norm_backward_1:
.text.triton_per_fused__native_batch_norm_legit_native_batch_norm_backward_1:
[----:B------:R-:W0:Y:S02]  /*0000*/  LDC R1, c[0x0][0x28] ;  /* 0x00000a00ff017b82 */ /* 0x000e240000000800 */
[----:B------:R-:W1:Y:S01]  /*0010*/  S2R R5, SR_TID.X ;  /* 0x0000000000057919 */ /* 0x000e620000002100 */
[----:B------:R-:W2:Y:S01]  /*0020*/  LDC.64 R2, c[0x0][0x210] ;  /* 0x00008400ff027b82 */ /* 0x000ea20000000a00 */
[----:B------:R-:W-:Y:S01]  /*0030*/  ULDC.64 UR6, c[0x0][0x208] ;  /* 0x0000820000067ab9 */ /* 0x000fe20000000a00 */
[----:B------:R-:W3:Y:S01]  /*0040*/  S2R R0, SR_CTAID.X ;  /* 0x0000000000007919 */ /* 0x000ee20000002500 */
[----:B-1----:R-:W-:Y:S01]  /*0050*/  SHF.R.U32.HI R9, RZ, 0x3, R5 ;  /* 0x00000003ff097819 */ /* 0x002fe20000011605 */
[----:B------:R-:W-:Y:S02]  /*0060*/  IMAD.SHL.U32 R7, R5, 0x2, RZ ;  /* 0x0000000205077824 */ /* 0x000fe400078e00ff */
[----:B---3--:R-:W-:Y:S01]  /*0070*/  IMAD.SHL.U32 R0, R0, 0x8, RZ ;  /* 0x0000000800007824 */ /* 0x008fe200078e00ff */
[----:B------:R-:W-:Y:S02]  /*0080*/  SGXT.U32 R9, R9, 0x3 ;  /* 0x000000030909781a */ /* 0x000fe40000000000 */
[----:B------:R-:W-:-:S02]  /*0090*/  LOP3.LUT R7, R7, 0xe, RZ, 0xc0, !PT ;  /* 0x0000000e07077812 */ /* 0x000fc400078ec0ff */
[----:B------:R-:W-:-:S04]  /*00a0*/  LOP3.LUT R4, R0, R9, RZ, 0xfc, !PT ;  /* 0x0000000900047212 */ /* 0x000fc800078efcff */
[C---:B------:R-:W-:Y:S02]  /*00b0*/  LEA.HI R6, R4.reuse, R4, RZ, 0x1 ;  /* 0x0000000404067211 */ /* 0x040fe400078f08ff */
[----:B------:R-:W-:Y:S02]  /*00c0*/  ISETP.GE.AND P1, PT, R4, 0x8, PT ;  /* 0x000000080400780c */ /* 0x000fe40003f26270 */
[C---:B------:R-:W-:Y:S02]  /*00d0*/  LOP3.LUT R11, R6.reuse, 0xffffffe, RZ, 0xc0, !PT ;  /* 0x0ffffffe060b7812 */ /* 0x040fe400078ec0ff */
[----:B------:R-:W-:-:S03]  /*00e0*/  SHF.L.U32 R8, R6, 0x5, RZ ;  /* 0x0000000506087819 */ /* 0x000fc600000006ff */
[----:B------:R-:W-:Y:S01]  /*00f0*/  IMAD.IADD R6, R4, 0x1, -R11 ;  /* 0x0000000104067824 */ /* 0x000fe200078e0a0b */
[----:B------:R-:W-:-:S04]  /*0100*/  LOP3.LUT R11, R8, 0xffffffc0, RZ, 0xc0, !PT ;  /* 0xffffffc0080b7812 */ /* 0x000fc800078ec0ff */
[----:B------:R-:W-:-:S05]  /*0110*/  LEA R6, R6, R7, 0x4 ;  /* 0x0000000706067211 */ /* 0x000fca00078e20ff */
[----:B------:R-:W-:-:S04]  /*0120*/  IMAD.IADD R11, R6, 0x1, R11 ;  /* 0x00000001060b7824 */ /* 0x000fc800078e020b */
[----:B--2---:R-:W-:Y:S01]  /*0130*/  IMAD.WIDE R2, R11, 0x4, R2 ;  /* 0x000000040b027825 */ /* 0x004fe200078e0202 */
[----:B------:R-:W-:-:S06]  /*0140*/  CS2R R10, SRZ ;  /* 0x00000000000a7805 */ /* 0x000fcc000001ff00 */
[----:B------:R-:W2:Y:S01]  /*0150*/  @!P1 LDG.E.64 R10, desc[UR6][R2.64] ;  /* 0x00000006020a9981 */ /* 0x000ea2000c1e1b00 */
[----:B------:R-:W1:Y:S01]  /*0160*/  S2UR UR5, SR_CgaCtaId ;  /* 0x00000000000579c3 */ /* 0x000e620000008800 */
[----:B------:R-:W-:Y:S01]  /*0170*/  UMOV UR4, 0x400 ;  /* 0x0000040000047882 */ /* 0x000fe20000000000 */
[C---:B------:R-:W-:Y:S01]  /*0180*/  LOP3.LUT R14, R5.reuse, 0x7, RZ, 0xc0, !PT ;  /* 0x00000007050e7812 */ /* 0x040fe200078ec0ff */
[----:B------:R-:W-:Y:S01]  /*0190*/  HFMA2.MMA R19, -RZ, RZ, 1.375, 0 ;  /* 0x3d800000ff137435 */ /* 0x000fe200000001ff */
[----:B------:R-:W-:Y:S02]  /*01a0*/  LOP3.LUT P0, RZ, R5, 0x38, RZ, 0xc0, !PT ;  /* 0x0000003805ff7812 */ /* 0x000fe4000780c0ff */
[----:B------:R-:W-:Y:S01]  /*01b0*/  LEA R7, R4, R7, 0x4 ;  /* 0x0000000704077211 */ /* 0x000fe200078e20ff */
[----:B-1----:R-:W-:-:S06]  /*01c0*/  UPRMT UR4, UR5, 0x654, UR4 ;  /* 0x0000065405047896 */ /* 0x002fcc0008000004 */
[----:B------:R-:W-:Y:S02]  /*01d0*/  LEA R14, R14, UR4, 0x2 ;  /* 0x000000040e0e7c11 */ /* 0x000fe4000f8e10ff */
[----:B--2---:R-:W-:Y:S02]  /*01e0*/  SEL R10, R10, RZ, !P1 ;  /* 0x000000ff0a0a7207 */ /* 0x004fe40004800000 */
[----:B------:R-:W-:-:S05]  /*01f0*/  SEL R11, R11, RZ, !P1 ;  /* 0x000000ff0b0b7207 */ /* 0x000fca0004800000 */
[----:B------:R-:W-:-:S05]  /*0200*/  FADD R6, R10, R11 ;  /* 0x0000000b0a067221 */ /* 0x000fca0000000000 */
[----:B------:R-:W-:-:S05]  /*0210*/  FSEL R6, R6, RZ, !P1 ;  /* 0x000000ff06067208 */ /* 0x000fca0004800000 */
[----:B------:R-:W1:Y:S02]  /*0220*/  SHFL.BFLY PT, R13, R6, 0x4, 0x1f ;  /* 0x0c801f00060d7f89 */ /* 0x000e6400000e0000 */
[----:B-1----:R-:W-:-:S05]  /*0230*/  FADD R13, R6, R13 ;  /* 0x0000000d060d7221 */ /* 0x002fca0000000000 */
[----:B------:R-:W1:Y:S02]  /*0240*/  SHFL.BFLY PT, R8, R13, 0x2, 0x1f ;  /* 0x0c401f000d087f89 */ /* 0x000e6400000e0000 */
[----:B-1----:R-:W-:-:S05]  /*0250*/  FADD R8, R13, R8 ;  /* 0x000000080d087221 */ /* 0x002fca0000000000 */
[----:B------:R-:W1:Y:S02]  /*0260*/  SHFL.BFLY PT, R15, R8, 0x1, 0x1f ;  /* 0x0c201f00080f7f89 */ /* 0x000e6400000e0000 */
[----:B-1----:R-:W-:-:S04]  /*0270*/  FADD R16, R8, R15 ;  /* 0x0000000f08107221 */ /* 0x002fc80000000000 */
[C---:B------:R-:W-:Y:S01]  /*0280*/  FFMA R3, R16.reuse, -0.0625, R11 ;  /* 0xbd80000010037823 */ /* 0x040fe2000000000b */
[----:B------:R-:W-:-:S03]  /*0290*/  FFMA R2, R16, -0.0625, R10 ;  /* 0xbd80000010027823 */ /* 0x000fc6000000000a */
[----:B------:R-:W-:-:S04]  /*02a0*/  FMUL R11, R3, R3 ;  /* 0x00000003030b7220 */ /* 0x000fc80000400000 */
[----:B------:R-:W-:-:S05]  /*02b0*/  FFMA R11, R2, R2, R11 ;  /* 0x00000002020b7223 */ /* 0x000fca000000000b */
[----:B------:R-:W-:-:S05]  /*02c0*/  FSEL R11, R11, RZ, !P1 ;  /* 0x000000ff0b0b7208 */ /* 0x000fca0004800000 */
[----:B------:R-:W1:Y:S02]  /*02d0*/  SHFL.BFLY PT, R6, R11, 0x4, 0x1f ;  /* 0x0c801f000b067f89 */ /* 0x000e6400000e0000 */
[----:B-1----:R-:W-:Y:S01]  /*02e0*/  FADD R10, R11, R6 ;  /* 0x000000060b0a7221 */ /* 0x002fe20000000000 */
[----:B------:R-:W-:-:S04]  /*02f0*/  LEA R6, R9, UR4, 0x2 ;  /* 0x0000000409067c11 */ /* 0x000fc8000f8e10ff */
[----:B------:R-:W1:Y:S04]  /*0300*/  SHFL.BFLY PT, R13, R10, 0x2, 0x1f ;  /* 0x0c401f000a0d7f89 */ /* 0x000e6800000e0000 */
[----:B------:R-:W-:Y:S01]  /*0310*/  STS [R6], R16 ;  /* 0x0000001006007388 */ /* 0x000fe20000000800 */
[----:B------:R-:W-:Y:S01]  /*0320*/  BAR.SYNC.DEFER_BLOCKING 0x0 ;  /* 0x0000000000007b1d */ /* 0x000fe20000010000 */
[----:B-1----:R-:W-:-:S07]  /*0330*/  FADD R13, R10, R13 ;  /* 0x0000000d0a0d7221 */ /* 0x002fce0000000000 */
[----:B------:R-:W1:Y:S01]  /*0340*/  LDC.64 R10, c[0x0][0x230] ;  /* 0x00008c00ff0a7b82 */ /* 0x000e620000000a00 */
[----:B------:R-:W2:Y:S04]  /*0350*/  SHFL.BFLY PT, R8, R13, 0x1, 0x1f ;  /* 0x0c201f000d087f89 */ /* 0x000ea800000e0000 */
[----:B------:R-:W3:Y:S01]  /*0360*/  LDS R17, [R14] ;  /* 0x000000000e117984 */ /* 0x000ee20000000800 */
[----:B--2---:R-:W-:Y:S02]  /*0370*/  FADD R15, R13, R8 ;  /* 0x000000080d0f7221 */ /* 0x004fe40000000000 */
[----:B------:R-:W-:Y:S08]  /*0380*/  BAR.SYNC.DEFER_BLOCKING 0x0 ;  /* 0x0000000000007b1d */ /* 0x000ff00000010000 */
[----:B------:R-:W2:Y:S08]  /*0390*/  LDC.64 R12, c[0x0][0x228] ;  /* 0x00008a00ff0c7b82 */ /* 0x000eb00000000a00 */
[----:B------:R-:W4:Y:S01]  /*03a0*/  LDC.64 R8, c[0x0][0x218] ;  /* 0x00008600ff087b82 */ /* 0x000f220000000a00 */
[----:B---3--:R-:W-:Y:S01]  /*03b0*/  FMUL R17, R17, 0.0625 ;  /* 0x3d80000011117820 */ /* 0x008fe20000400000 */
[----:B------:R-:W-:Y:S06]  /*03c0*/  STS [R6], R15 ;  /* 0x0000000f06007388 */ /* 0x000fec0000000800 */
[----:B------:R-:W-:Y:S01]  /*03d0*/  BAR.SYNC.DEFER_BLOCKING 0x0 ;  /* 0x0000000000007b1d */ /* 0x000fe20000010000 */
[----:B--2---:R-:W-:-:S05]  /*03e0*/  IMAD.WIDE R12, R7, 0x4, R12 ;  /* 0x00000004070c7825 */ /* 0x004fca00078e020c */
[----:B------:R-:W2:Y:S02]  /*03f0*/  LDS R18, [R14] ;  /* 0x000000000e127984 */ /* 0x000ea40000000800 */
[----:B------:R-:W-:Y:S06]  /*0400*/  BAR.SYNC.DEFER_BLOCKING 0x0 ;  /* 0x0000000000007b1d */ /* 0x000fec0000010000 */
[----:B------:R3:W-:Y:S02]  /*0410*/  STS [R6], R15 ;  /* 0x0000000f06007388 */ /* 0x0007e40000000800 */
[----:B------:R-:W-:Y:S01]  /*0420*/  BAR.SYNC.DEFER_BLOCKING 0x0 ;  /* 0x0000000000007b1d */ /* 0x000fe20000010000 */
[----:B--2---:R-:W-:Y:S01]  /*0430*/  FFMA R18, R18, R19, 9.9999997473787516356e-06 ;  /* 0x3727c5ac12127423 */ /* 0x004fe20000000013 */
[----:B------:R-:W-:-:S04]  /*0440*/  LOP3.LUT R19, R0, 0x7, R5, 0xf8, !PT ;  /* 0x0000000700137812 */ /* 0x000fc800078ef805 */
[----:B------:R-:W2:Y:S01]  /*0450*/  MUFU.RSQ R5, R18 ;  /* 0x0000001200057308 */ /* 0x000ea20000001400 */
[C---:B------:R-:W-:Y:S01]  /*0460*/  ISETP.LT.AND P0, PT, R19.reuse, 0x8, !P0 ;  /* 0x000000081300780c */ /* 0x040fe20004701270 */
[----:B-1----:R-:W-:-:S04]  /*0470*/  IMAD.WIDE R10, R19, 0x4, R10 ;  /* 0x00000004130a7825 */ /* 0x002fc800078e020a */
[----:B----4-:R-:W-:Y:S01]  /*0480*/  IMAD.WIDE R8, R19, 0x4, R8 ;  /* 0x0000000413087825 */ /* 0x010fe200078e0208 */
[----:B------:R3:W-:Y:S07]  /*0490*/  @!P1 STG.E.64 desc[UR6][R12.64], R2 ;  /* 0x000000020c009986 */ /* 0x0007ee000c101b06 */
[----:B--2---:R3:W-:Y:S04]  /*04a0*/  @P0 STG.E desc[UR6][R10.64], R5 ;  /* 0x000000050a000986 */ /* 0x0047e8000c101906 */
[----:B------:R3:W-:Y:S01]  /*04b0*/  @P0 STG.E desc[UR6][R8.64], R17 ;  /* 0x0000001108000986 */ /* 0x0007e2000c101906 */
[----:B------:R-:W-:Y:S05]  /*04c0*/  @!P0 EXIT ;  /* 0x000000000000894d */ /* 0x000fea0003800000 */
[----:B---3--:R-:W0:Y:S01]  /*04d0*/  LDS R5, [R14] ;  /* 0x000000000e057984 */ /* 0x008e220000000800 */
[----:B------:R-:W1:Y:S02]  /*04e0*/  LDC.64 R2, c[0x0][0x220] ;  /* 0x00008800ff027b82 */ /* 0x000e640000000a00 */
[----:B-1----:R-:W-:-:S05]  /*04f0*/  IMAD.WIDE R2, R19, 0x4, R2 ;  /* 0x0000000413027825 */ /* 0x002fca00078e0202 */
[----:B0-----:R-:W-:Y:S01]  /*0500*/  STG.E desc[UR6][R2.64], R5 ;  /* 0x0000000502007986 */ /* 0x001fe2000c101906 */
[----:B------:R-:W-:Y:S05]  /*0510*/  EXIT ;  /* 0x000000000000794d */ /* 0x000fea0003800000 */
.L_x_0:
[----:B------:R-:W-:-:S00]  /*0520*/  BRA `(.L_x_0) ;  /* 0xfffffffc00fc7947 */ /* 0x000fc0000383ffff */
[----:B------:R-:W-:-:S00]  /*0530*/  NOP ;  /* 0x0000000000007918 */ /* 0x000fc00000000000 */
        /* <DEDUP_REMOVED lines=12> */
.L_x_1:


//--------------------- .nv.global.init           --------------------------
	.section	.nv.global.init,"aw",@progbits
.nv.global.init:
	.type		_$_str,@object
	.size		_$_str,(.L_0 - _$_str)
_$_str:
        /*0000*/ 	.byte	0x5f, 0x5f, 0x43, 0x55, 0x44, 0x41, 0x5f, 0x46, 0x54, 0x5a, 0x00
.L_0:


//--------------------- .nv.shared.triton_per_fused__native_batch_norm_legit_native_batch_norm_backward_1 --------------------------
	.section	.nv.shared.triton_per_fused__native_batch_norm_legit_native_batch_norm_backward_1,"aw",@nobits
	.sectionflags	@""
	.align	16
	.zero		1024


//--------------------- .nv.constant0.triton_per_fused__native_batch_norm_legit_native_batch_norm_backward_1 --------------------------
	.section	.nv.constant0.triton_per_fused__native_batch_norm_legit_native_batch_norm_backward_1,"a",@progbits
	.sectionflags	@""
	.align	4
.nv.constant0.triton_per_fused__native_batch_norm_legit_native_batch_norm_backward_1:
	.zero		576
